//
// Generated by NVIDIA NVVM Compiler
//
// Compiler Build ID: CL-36424714
// Cuda compilation tools, release 13.0, V13.0.88
// Based on NVVM 20.0.0
//

.version 9.0
.target sm_100
.address_size 64

	// .globl	_Z9my_kernelv
.extern .func  (.param .b32 func_retval0) vprintf
(
	.param .b64 vprintf_param_0,
	.param .b64 vprintf_param_1
)
;
.global .align 4 .u32 my_global_var;
.global .align 1 .b8 $str[31] = {84, 104, 114, 101, 97, 100, 32, 37, 100, 58, 32, 109, 121, 95, 103, 108, 111, 98, 97, 108, 95, 118, 97, 114, 32, 61, 32, 37, 100, 10};

.visible .entry _Z9my_kernelv()
{
	.local .align 8 .b8 	__local_depot0[8];
	.reg .b64 	%SP;
	.reg .b64 	%SPL;
	.reg .b32 	%r<6>;
	.reg .b64 	%rd<5>;

	mov.u64 	%SPL, __local_depot0;
	cvta.local.u64 	%SP, %SPL;
	add.u64 	%rd1, %SP, 0;
	add.u64 	%rd2, %SPL, 0;
	mov.u32 	%r1, %tid.x;
	ld.global.u32 	%r2, [my_global_var];
	add.s32 	%r3, %r2, %r1;
	st.global.u32 	[my_global_var], %r3;
	st.local.v2.u32 	[%rd2], {%r1, %r3};
	mov.u64 	%rd3, $str;
	cvta.global.u64 	%rd4, %rd3;
	{ // callseq 0, 0
	.param .b64 param0;
	st.param.b64 	[param0], %rd4;
	.param .b64 param1;
	st.param.b64 	[param1], %rd1;
	.param .b32 retval0;
	call.uni (retval0), 
	vprintf, 
	(
	param0, 
	param1
	);
	ld.param.b32 	%r4, [retval0];
	} // callseq 0
	ret;

}


// ===== COMPILED SASS (sm_100) =====

	.target	sm_100

	.elftype	@"ET_EXEC"


//--------------------- .note.nv.tkinfo           --------------------------
	.section	.note.nv.tkinfo,"",@"SHT_NOTE"
	.sectionflags	@"SHF_NOTE_NV_TKINFO"
	.tkinfo
        /*0018*/ 	.word	0x00000002
        /*0030*/ 	.string	""
        /*0030*/ 	.string	"ptxas"
        /*0030*/ 	.string	"Cuda compilation tools, release 13.0, V13.0.88"
        /*0030*/ 	.string	"Build cuda_13.0.r13.0/compiler.36424714_0"
        /*0030*/ 	.string	"-arch sm_100 -m 64 "



//--------------------- .note.nv.cuinfo           --------------------------
	.section	.note.nv.cuinfo,"",@"SHT_NOTE"
	.sectionflags	@"SHF_NOTE_NV_CUINFO"
        /*0018*/ 	.short	0x0002
        /*001a*/ 	.short	0x0064
        /*001c*/ 	.short	0x0082
	.zero		2


//--------------------- .nv.info                  --------------------------
	.section	.nv.info,"",@"SHT_CUDA_INFO"
	.align	4


	//----- nvinfo : EIATTR_REGCOUNT
	.align		4
        /*0000*/ 	.byte	0x04, 0x2f
        /*0002*/ 	.short	(.L_3 - .L_2)
	.align		4
.L_2:
        /*0004*/ 	.word	index@(_Z9my_kernelv)
        /*0008*/ 	.word	0x00000018


	//----- nvinfo : EIATTR_FRAME_SIZE
	.align		4
.L_3:
        /*000c*/ 	.byte	0x04, 0x11
        /*000e*/ 	.short	(.L_5 - .L_4)
	.align		4
.L_4:
        /*0010*/ 	.word	index@(_Z9my_kernelv)
        /*0014*/ 	.word	0x00000008


	//----- nvinfo : EIATTR_MIN_STACK_SIZE
	.align		4
.L_5:
        /*0018*/ 	.byte	0x04, 0x12
        /*001a*/ 	.short	(.L_7 - .L_6)
	.align		4
.L_6:
        /*001c*/ 	.word	index@(_Z9my_kernelv)
        /*0020*/ 	.word	0x00000008
.L_7:


//--------------------- .nv.compat                --------------------------
	.section	.nv.compat,"",@"SHT_CUDA_COMPAT_INFO"
	.align	4
        /*0000*/ 	.byte	0x02, 0x09, 0x00, 0x00, 0x02, 0x02, 0x01, 0x00, 0x02, 0x05, 0x05, 0x00, 0x03, 0x07, 0x01, 0x01
        /*0010*/ 	.byte	0x02, 0x03, 0x00, 0x00, 0x02, 0x06, 0x01, 0x00, 0x04, 0x0b, 0x08, 0x00, 0x09, 0x00, 0x00, 0x00
        /*0020*/ 	.byte	0x00, 0x00, 0x00, 0x00


//--------------------- .nv.info._Z9my_kernelv    --------------------------
	.section	.nv.info._Z9my_kernelv,"",@"SHT_CUDA_INFO"
	.sectionflags	@""
	.align	4


	//----- nvinfo : EIATTR_CUDA_API_VERSION
	.align		4
        /*0000*/ 	.byte	0x04, 0x37
        /*0002*/ 	.short	(.L_9 - .L_8)
.L_8:
        /*0004*/ 	.word	0x00000082


	//----- nvinfo : EIATTR_SPARSE_MMA_MASK
	.align		4
.L_9:
        /*0008*/ 	.byte	0x03, 0x50
        /*000a*/ 	.short	0x0000


	//----- nvinfo : EIATTR_MAXREG_COUNT
	.align		4
        /*000c*/ 	.byte	0x03, 0x1b
        /*000e*/ 	.short	0x00ff


	//----- nvinfo : EIATTR_EXTERNS
	.align		4
        /*0010*/ 	.byte	0x04, 0x0f
        /*0012*/ 	.short	(.L_11 - .L_10)


	//   ....[0]....
	.align		4
.L_10:
        /*0014*/ 	.word	index@(vprintf)


	//----- nvinfo : EIATTR_MERCURY_ISA_VERSION
	.align		4
.L_11:
        /*0018*/ 	.byte	0x03, 0x5f
        /*001a*/ 	.short	0x0101


	//----- nvinfo : EIATTR_VRC_CTA_INIT_COUNT
	.align		4
        /*001c*/ 	.byte	0x02, 0x4a
	.zero		1
	.zero		1


	//----- nvinfo : EIATTR_SYSCALL_OFFSETS
	.align		4
        /*0020*/ 	.byte	0x04, 0x46
        /*0022*/ 	.short	(.L_13 - .L_12)


	//   ....[0]....
.L_12:
        /*0024*/ 	.word	0x00000130


	//----- nvinfo : EIATTR_EXIT_INSTR_OFFSETS
	.align		4
.L_13:
        /*0028*/ 	.byte	0x04, 0x1c
        /*002a*/ 	.short	(.L_15 - .L_14)


	//   ....[0]....
.L_14:
        /*002c*/ 	.word	0x00000140


	//----- nvinfo : EIATTR_SW_WAR
	.align		4
.L_15:
        /*0030*/ 	.byte	0x04, 0x36
        /*0032*/ 	.short	(.L_17 - .L_16)
.L_16:
        /*0034*/ 	.word	0x00000008
.L_17:


//--------------------- .nv.callgraph             --------------------------
	.section	.nv.callgraph,"",@"SHT_CUDA_CALLGRAPH"
	.align	4
	.sectionentsize	8
	.align		4
        /*0000*/ 	.word	0x00000000
	.align		4
        /*0004*/ 	.word	0xffffffff
	.align		4
        /*0008*/ 	.word	index@(_Z9my_kernelv)
	.align		4
        /*000c*/ 	.word	index@(vprintf)
	.align		4
        /*0010*/ 	.word	0x00000000
	.align		4
        /*0014*/ 	.word	0xfffffffe
	.align		4
        /*0018*/ 	.word	0x00000000
	.align		4
        /*001c*/ 	.word	0xfffffffd
	.align		4
        /*0020*/ 	.word	0x00000000
	.align		4
        /*0024*/ 	.word	0xfffffffc


//--------------------- .nv.constant4             --------------------------
	.section	.nv.constant4,"a",@progbits
	.align	8
	.align		8
.nv.constant4:
        /*0000*/ 	.dword	vprintf
	.align		8
        /*0008*/ 	.dword	my_global_var
	.align		8
        /*0010*/ 	.dword	$str


//--------------------- .text._Z9my_kernelv       --------------------------
	.section	.text._Z9my_kernelv,"ax",@progbits
	.align	128
        .global         _Z9my_kernelv
        .type           _Z9my_kernelv,@function
        .size           _Z9my_kernelv,(.L_x_2 - _Z9my_kernelv)
        .other          _Z9my_kernelv,@"STO_CUDA_ENTRY STV_DEFAULT"
_Z9my_kernelv:
.text._Z9my_kernelv:
[----:B------:R-:W0:Y:S08]  /*0000*/  LDC R1, c[0x0][0x37c] ;  /* 0x0000df00ff017b82 */ /* 0x000e300000000800 */
[----:B------:R-:W1:Y:S01]  /*0010*/  LDC.64 R2, c[0x4][0x8] ;  /* 0x01000200ff027b82 */ /* 0x000e620000000a00 */
[----:B------:R-:W1:Y:S01]  /*0020*/  LDCU.64 UR4, c[0x0][0x358] ;  /* 0x00006b00ff0477ac */ /* 0x000e620008000a00 */
[----:B------:R-:W2:Y:S01]  /*0030*/  S2R R10, SR_TID.X ;  /* 0x00000000000a7919 */ /* 0x000ea20000002100 */
[----:B0-----:R-:W-:Y:S01]  /*0040*/  VIADD R1, R1, 0xfffffff8 ;  /* 0xfffffff801017836 */ /* 0x001fe20000000000 */
[----:B------:R-:W0:Y:S01]  /*0050*/  LDCU UR6, c[0x0][0x2f8] ;  /* 0x00005f00ff0677ac */ /* 0x000e220008000800 */
[----:B------:R-:W3:Y:S01]  /*0060*/  LDCU.64 UR8, c[0x4][0x10] ;  /* 0x01000200ff0877ac */ /* 0x000ee20008000a00 */
[----:B-1----:R-:W2:Y:S01]  /*0070*/  LDG.E R11, desc[UR4][R2.64] ;  /* 0x00000004020b7981 */ /* 0x002ea2000c1e1900 */
[----:B------:R-:W-:-:S02]  /*0080*/  MOV R0, 0x0 ;  /* 0x0000000000007802 */ /* 0x000fc40000000f00 */
[----:B0-----:R-:W-:Y:S01]  /*0090*/  IADD3 R6, P0, PT, R1, UR6, RZ ;  /* 0x0000000601067c10 */ /* 0x001fe2000ff1e0ff */
[----:B---3--:R-:W-:Y:S01]  /*00a0*/  IMAD.U32 R5, RZ, RZ, UR9 ;  /* 0x00000009ff057e24 */ /* 0x008fe2000f8e00ff */
[----:B------:R0:W1:Y:S01]  /*00b0*/  LDC.64 R8, c[0x4][R0] ;  /* 0x0100000000087b82 */ /* 0x0000620000000a00 */
[----:B------:R-:W-:Y:S01]  /*00c0*/  MOV R4, UR8 ;  /* 0x0000000800047c02 */ /* 0x000fe20008000f00 */
[----:B--2---:R-:W-:-:S05]  /*00d0*/  IMAD.IADD R11, R11, 0x1, R10 ;  /* 0x000000010b0b7824 */ /* 0x004fca00078e020a */
[----:B------:R0:W-:Y:S04]  /*00e0*/  STL.64 [R1], R10 ;  /* 0x0000000a01007387 */ /* 0x0001e80000100a00 */
[----:B------:R0:W-:Y:S01]  /*00f0*/  STG.E desc[UR4][R2.64], R11 ;  /* 0x0000000b02007986 */ /* 0x0001e2000c101904 */
[----:B------:R-:W2:Y:S02]  /*0100*/  LDCU UR4, c[0x0][0x2fc] ;  /* 0x00005f80ff0477ac */ /* 0x000ea40008000800 */
[----:B012---:R-:W-:-:S07]  /*0110*/  IADD3.X R7, PT, PT, RZ, UR4, RZ, P0, !PT ;  /* 0x00000004ff077c10 */ /* 0x007fce00087fe4ff */
[----:B------:R-:W-:-:S07]  /*0120*/  LEPC R20, `(.L_x_0) ;  /* 0x000000001014794e */ /* 0x000fce0000000000 */
[----:B------:R-:W-:Y:S05]  /*0130*/  CALL.ABS.NOINC R8 ;  /* 0x0000000008007343 */ /* 0x000fea0003c00000 */
.L_x_0:
[----:B------:R-:W-:Y:S05]  /*0140*/  EXIT ;  /* 0x000000000000794d */ /* 0x000fea0003800000 */
.L_x_1:
[----:B------:R-:W-:-:S00]  /*0150*/  BRA `(.L_x_1) ;  /* 0xfffffffc00fc7947 */ /* 0x000fc0000383ffff */
[----:B------:R-:W-:-:S00]  /*0160*/  NOP ;  /* 0x0000000000007918 */ /* 0x000fc00000000000 */
        /* <DEDUP_REMOVED lines=9> */
.L_x_2:


//--------------------- .nv.global.init           --------------------------
	.section	.nv.global.init,"aw",@progbits
.nv.global.init:
	.type		$str,@object
	.size		$str,(.L_1 - $str)
$str:
        /*0000*/ 	.byte	0x54, 0x68, 0x72, 0x65, 0x61, 0x64, 0x20, 0x25, 0x64, 0x3a, 0x20, 0x6d, 0x79, 0x5f, 0x67, 0x6c
        /*0010*/ 	.byte	0x6f, 0x62, 0x61, 0x6c, 0x5f, 0x76, 0x61, 0x72, 0x20, 0x3d, 0x20, 0x25, 0x64, 0x0a, 0x00
.L_1:


//--------------------- .nv.shared.reserved.0     --------------------------
	.section	.nv.shared.reserved.0,"aw",@nobits
	.weak		__nv_reservedSMEM_offset_0_alias
	.size		__nv_reservedSMEM_offset_0_alias, 0, 64
	.other		__nv_reservedSMEM_offset_0_alias,@"STO_CUDA_RESERVED_SHARED STV_DEFAULT"
__nv_reservedSMEM_offset_0_alias:
	.zero		0
	.zero		64


//--------------------- .nv.global                --------------------------
	.section	.nv.global,"aw",@nobits
	.align	4
.nv.global:
	.type		my_global_var,@object
	.size		my_global_var,(.L_0 - my_global_var)
my_global_var:
	.zero		4
.L_0:


//--------------------- .nv.constant0._Z9my_kernelv --------------------------
	.section	.nv.constant0._Z9my_kernelv,"a",@progbits
	.sectionflags	@""
	.align	4
.nv.constant0._Z9my_kernelv:
	.zero		896


//--------------------- SYMBOLS --------------------------

	.type		.nv.reservedSmem.offset0,@object
	.size		.nv.reservedSmem.offset0,0x4
	.type		vprintf,@function
